	.headerflags	@"EF_CUDA_TEXMODE_UNIFIED EF_CUDA_64BIT_ADDRESS EF_CUDA_ACCELERATORS EF_CUDA_SM90 EF_CUDA_VIRTUAL_SM(EF_CUDA_SM90)"
	.elftype	@"ET_EXEC"


//--------------------- .nv.info                  --------------------------
	.section	.nv.info,"",@"SHT_CUDA_INFO"
	.align	4


	//----- nvinfo : EIATTR_REGCOUNT
	.align		4
        /*0000*/ 	.byte	0x04, 0x2f
        /*0002*/ 	.short	(.L_1 - .L_0)
	.align		4
.L_0:
        /*0004*/ 	.word	index@(triton_poi_fused_hardtanh_mul_sigmoid_65)
        /*0008*/ 	.word	0x0000000c


	//----- nvinfo : EIATTR_MIN_STACK_SIZE
	.align		4
.L_1:
        /*000c*/ 	.byte	0x04, 0x12
        /*000e*/ 	.short	(.L_3 - .L_2)
	.align		4
.L_2:
        /*0010*/ 	.word	index@(triton_poi_fused_hardtanh_mul_sigmoid_65)
        /*0014*/ 	.word	0x00000000


	//----- nvinfo : EIATTR_FRAME_SIZE
	.align		4
.L_3:
        /*0018*/ 	.byte	0x04, 0x11
        /*001a*/ 	.short	(.L_5 - .L_4)
	.align		4
.L_4:
        /*001c*/ 	.word	index@(triton_poi_fused_hardtanh_mul_sigmoid_65)
        /*0020*/ 	.word	0x00000000


	//----- nvinfo : EIATTR_MIN_STACK_SIZE
	.align		4
.L_5:
        /*0024*/ 	.byte	0x04, 0x12
        /*0026*/ 	.short	(.L_7 - .L_6)
	.align		4
.L_6:
        /*0028*/ 	.word	index@(triton_poi_fused_hardtanh_mul_sigmoid_65)
        /*002c*/ 	.word	0x00000000
.L_7:


//--------------------- .nv.info.triton_poi_fused_hardtanh_mul_sigmoid_65 --------------------------
	.section	.nv.info.triton_poi_fused_hardtanh_mul_sigmoid_65,"",@"SHT_CUDA_INFO"
	.sectionflags	@""
	.align	4


	//----- nvinfo : EIATTR_CUDA_API_VERSION
	.align		4
        /*0000*/ 	.byte	0x04, 0x37
        /*0002*/ 	.short	(.L_9 - .L_8)
.L_8:
        /*0004*/ 	.word	0x0000007c


	//----- nvinfo : EIATTR_KPARAM_INFO
	.align		4
.L_9:
        /*0008*/ 	.byte	0x04, 0x17
        /*000a*/ 	.short	(.L_11 - .L_10)
.L_10:
        /*000c*/ 	.word	0x00000000
        /*0010*/ 	.short	0x0002
        /*0012*/ 	.short	0x0010
        /*0014*/ 	.byte	0x00, 0xf0, 0x11, 0x00


	//----- nvinfo : EIATTR_KPARAM_INFO
	.align		4
.L_11:
        /*0018*/ 	.byte	0x04, 0x17
        /*001a*/ 	.short	(.L_13 - .L_12)
.L_12:
        /*001c*/ 	.word	0x00000000
        /*0020*/ 	.short	0x0001
        /*0022*/ 	.short	0x0008
        /*0024*/ 	.byte	0x00, 0xf4, 0x21, 0x00


	//----- nvinfo : EIATTR_KPARAM_INFO
	.align		4
.L_13:
        /*0028*/ 	.byte	0x04, 0x17
        /*002a*/ 	.short	(.L_15 - .L_14)
.L_14:
        /*002c*/ 	.word	0x00000000
        /*0030*/ 	.short	0x0000
        /*0032*/ 	.short	0x0000
        /*0034*/ 	.byte	0x00, 0xf4, 0x21, 0x00


	//----- nvinfo : EIATTR_SPARSE_MMA_MASK
	.align		4
.L_15:
        /*0038*/ 	.byte	0x03, 0x50
        /*003a*/ 	.short	0x0000


	//----- nvinfo : EIATTR_MAXREG_COUNT
	.align		4
        /*003c*/ 	.byte	0x03, 0x1b
        /*003e*/ 	.short	0x00ff


	//----- nvinfo : EIATTR_EXIT_INSTR_OFFSETS
	.align		4
        /*0040*/ 	.byte	0x04, 0x1c
        /*0042*/ 	.short	(.L_17 - .L_16)


	//   ....[0]....
.L_16:
        /*0044*/ 	.word	0x000003b0


	//   ....[1]....
        /*0048*/ 	.word	0x000003d0


	//----- nvinfo : EIATTR_REQNTID
	.align		4
.L_17:
        /*004c*/ 	.byte	0x04, 0x10
        /*004e*/ 	.short	(.L_19 - .L_18)
.L_18:
        /*0050*/ 	.word	0x00000080
        /*0054*/ 	.word	0x00000001
        /*0058*/ 	.word	0x00000001


	//----- nvinfo : EIATTR_CBANK_PARAM_SIZE
	.align		4
.L_19:
        /*005c*/ 	.byte	0x03, 0x19
        /*005e*/ 	.short	0x0014


	//----- nvinfo : EIATTR_PARAM_CBANK
	.align		4
        /*0060*/ 	.byte	0x04, 0x0a
        /*0062*/ 	.short	(.L_21 - .L_20)
	.align		4
.L_20:
        /*0064*/ 	.word	index@(.nv.constant0.triton_poi_fused_hardtanh_mul_sigmoid_65)
        /*0068*/ 	.short	0x0210
        /*006a*/ 	.short	0x0014


	//----- nvinfo : EIATTR_SW_WAR
	.align		4
.L_21:
        /*006c*/ 	.byte	0x04, 0x36
        /*006e*/ 	.short	(.L_23 - .L_22)
.L_22:
        /*0070*/ 	.word	0x00000008
.L_23:


//--------------------- .nv.callgraph             --------------------------
	.section	.nv.callgraph,"",@"SHT_CUDA_CALLGRAPH"
	.align	4
	.sectionentsize	8
	.align		4
        /*0000*/ 	.word	0x00000000
	.align		4
        /*0004*/ 	.word	0xffffffff
	.align		4
        /*0008*/ 	.word	0x00000000
	.align		4
        /*000c*/ 	.word	0xfffffffe
	.align		4
        /*0010*/ 	.word	0x00000000
	.align		4
        /*0014*/ 	.word	0xfffffffd
	.align		4
        /*0018*/ 	.word	0x00000000
	.align		4
        /*001c*/ 	.word	0xfffffffc


//--------------------- .text.triton_poi_fused_hardtanh_mul_sigmoid_65 --------------------------
	.section	.text.triton_poi_fused_hardtanh_mul_sigmoid_65,"ax",@progbits
	.align	128
        .global         triton_poi_fused_hardtanh_mul_sigmoid_65
        .type           triton_poi_fused_hardtanh_mul_sigmoid_65,@function
        .size           triton_poi_fused_hardtanh_mul_sigmoid_65,(.L_x_1 - triton_poi_fused_hardtanh_mul_sigmoid_65)
        .other          triton_poi_fused_hardtanh_mul_sigmoid_65,@"STO_CUDA_ENTRY STV_DEFAULT"
triton_poi_fused_hardtanh_mul_sigmoid_65:
.text.triton_poi_fused_hardtanh_mul_sigmoid_65:
[----:B------:R-:W0:Y:S02]  /*0000*/  LDC R1, c[0x0][0x28] ;  /* 0x00000a00ff017b82 */ /* 0x000e240000000800 */
[----:B------:R-:W1:Y:S01]  /*0010*/  S2R R0, SR_TID.X ;  /* 0x0000000000007919 */ /* 0x000e620000002100 */
[----:B------:R-:W2:Y:S01]  /*0020*/  LDC.64 R6, c[0x0][0x218] ;  /* 0x00008600ff067b82 */ /* 0x000ea20000000a00 */
[----:B------:R-:W-:Y:S01]  /*0030*/  CS2R R8, SRZ ;  /* 0x0000000000087805 */ /* 0x000fe2000001ff00 */
[----:B------:R-:W-:Y:S01]  /*0040*/  ULDC.64 UR4, c[0x0][0x208] ;  /* 0x0000820000047ab9 */ /* 0x000fe20000000a00 */
[----:B------:R-:W3:Y:S01]  /*0050*/  S2R R3, SR_CTAID.X ;  /* 0x0000000000037919 */ /* 0x000ee20000002500 */
[----:B-1----:R-:W-:-:S05]  /*0060*/  IMAD.SHL.U32 R0, R0, 0x2, RZ ;  /* 0x0000000200007824 */ /* 0x002fca00078e00ff */
[----:B------:R-:W-:-:S04]  /*0070*/  LOP3.LUT R0, R0, 0xfe, RZ, 0xc0, !PT ;  /* 0x000000fe00007812 */ /* 0x000fc800078ec0ff */
[----:B---3--:R-:W-:-:S04]  /*0080*/  LEA R3, R3, R0, 0x8 ;  /* 0x0000000003037211 */ /* 0x008fc800078e40ff */
[C---:B------:R-:W-:Y:S01]  /*0090*/  ISETP.GE.AND P0, PT, R3.reuse, 0x9f00, PT ;  /* 0x00009f000300780c */ /* 0x040fe20003f06270 */
[----:B------:R-:W-:-:S05]  /*00a0*/  IMAD.HI R0, R3, 0x19c2d14f, RZ ;  /* 0x19c2d14f03007827 */ /* 0x000fca00078e02ff */
[----:B------:R-:W-:-:S04]  /*00b0*/  SHF.R.U32.HI R5, RZ, 0x1f, R0 ;  /* 0x0000001fff057819 */ /* 0x000fc80000011600 */
[CC--:B------:R-:W-:Y:S02]  /*00c0*/  LEA.HI.SX32 R2, R0.reuse, R5.reuse, 0x1a ;  /* 0x0000000500027211 */ /* 0x0c0fe400078fd2ff */
[----:B------:R-:W-:-:S03]  /*00d0*/  LEA.HI.SX32 R5, R0, R5, 0x16 ;  /* 0x0000000500057211 */ /* 0x000fc600078fb2ff */
[----:B------:R-:W-:-:S04]  /*00e0*/  IMAD R2, R2, -0x27c, R3 ;  /* 0xfffffd8402027824 */ /* 0x000fc800078e0203 */
[----:B------:R-:W-:-:S04]  /*00f0*/  IMAD R5, R5, 0x27c, R2 ;  /* 0x0000027c05057824 */ /* 0x000fc800078e0202 */
[----:B--2---:R-:W-:Y:S02]  /*0100*/  IMAD.WIDE R6, R5, 0x4, R6 ;  /* 0x0000000405067825 */ /* 0x004fe400078e0206 */
[----:B------:R-:W1:Y:S03]  /*0110*/  LDC.64 R4, c[0x0][0x210] ;  /* 0x00008400ff047b82 */ /* 0x000e660000000a00 */
[----:B------:R-:W2:Y:S01]  /*0120*/  @!P0 LDG.E.EL.64 R8, desc[UR4][R6.64] ;  /* 0x0000000406088981 */ /* 0x000ea2000c2e1b00 */
[----:B-1----:R-:W-:Y:S01]  /*0130*/  IMAD.WIDE R4, R3, 0x4, R4 ;  /* 0x0000000403047825 */ /* 0x002fe200078e0204 */
[----:B------:R-:W-:-:S06]  /*0140*/  CS2R R2, SRZ ;  /* 0x0000000000027805 */ /* 0x000fcc000001ff00 */
[----:B------:R-:W3:Y:S01]  /*0150*/  @!P0 LDG.E.64 R2, desc[UR4][R4.64] ;  /* 0x0000000404028981 */ /* 0x000ee2000c1e1b00 */
[----:B--2---:R-:W-:Y:S01]  /*0160*/  FADD R8, RZ, -R8 ;  /* 0x80000008ff087221 */ /* 0x004fe20000000000 */
[----:B------:R-:W-:-:S03]  /*0170*/  FADD R9, RZ, -R9 ;  /* 0x80000009ff097221 */ /* 0x000fc60000000000 */
[----:B------:R-:W-:Y:S01]  /*0180*/  FMUL R8, R8, 1.4426950216293334961 ;  /* 0x3fb8aa3b08087820 */ /* 0x000fe20000400000 */
[----:B------:R-:W-:-:S04]  /*0190*/  FMUL R9, R9, 1.4426950216293334961 ;  /* 0x3fb8aa3b09097820 */ /* 0x000fc80000400000 */
[----:B------:R-:W-:Y:S02]  /*01a0*/  FSETP.GEU.AND P1, PT, R8, -126, PT ;  /* 0xc2fc00000800780b */ /* 0x000fe40003f2e000 */
[----:B------:R-:W-:-:S11]  /*01b0*/  FSETP.GEU.AND P2, PT, R9, -126, PT ;  /* 0xc2fc00000900780b */ /* 0x000fd60003f4e000 */
[----:B------:R-:W-:Y:S02]  /*01c0*/  @!P1 FMUL R8, R8, 0.5 ;  /* 0x3f00000008089820 */ /* 0x000fe40000400000 */
[----:B------:R-:W-:Y:S02]  /*01d0*/  @!P2 FMUL R9, R9, 0.5 ;  /* 0x3f0000000909a820 */ /* 0x000fe40000400000 */
[----:B------:R-:W1:Y:S08]  /*01e0*/  MUFU.EX2 R0, R8 ;  /* 0x0000000800007308 */ /* 0x000e700000000800 */
[----:B------:R2:W4:Y:S01]  /*01f0*/  MUFU.EX2 R6, R9 ;  /* 0x0000000900067308 */ /* 0x0005220000000800 */
[----:B-1----:R-:W-:Y:S01]  /*0200*/  @!P1 FMUL R0, R0, R0 ;  /* 0x0000000000009220 */ /* 0x002fe20000400000 */
[----:B--2---:R-:W-:-:S03]  /*0210*/  IMAD.MOV.U32 R9, RZ, RZ, 0x3e800000 ;  /* 0x3e800000ff097424 */ /* 0x004fc600078e00ff */
[----:B------:R-:W-:Y:S01]  /*0220*/  FADD R0, R0, 1 ;  /* 0x3f80000000007421 */ /* 0x000fe20000000000 */
[----:B----4-:R-:W-:-:S04]  /*0230*/  @!P2 FMUL R6, R6, R6 ;  /* 0x000000060606a220 */ /* 0x010fc80000400000 */
[----:B------:R-:W-:Y:S01]  /*0240*/  FSETP.GT.AND P1, PT, R0, 8.50705917302346158658e+37, PT ;  /* 0x7e8000000000780b */ /* 0x000fe20003f24000 */
[----:B------:R-:W-:-:S03]  /*0250*/  FADD R6, R6, 1 ;  /* 0x3f80000006067421 */ /* 0x000fc60000000000 */
[----:B------:R-:W-:Y:S02]  /*0260*/  FSEL R7, R9, 1, P1 ;  /* 0x3f80000009077808 */ /* 0x000fe40000800000 */
[----:B------:R-:W-:-:S04]  /*0270*/  FSETP.GT.AND P2, PT, R6, 8.50705917302346158658e+37, PT ;  /* 0x7e8000000600780b */ /* 0x000fc80003f44000 */
[----:B------:R-:W-:-:S03]  /*0280*/  FSEL R9, R9, 1, P2 ;  /* 0x3f80000009097808 */ /* 0x000fc60001000000 */
[----:B------:R-:W-:-:S06]  /*0290*/  @P1 FMUL R0, R0, 0.25 ;  /* 0x3e80000000001820 */ /* 0x000fcc0000400000 */
[----:B------:R-:W1:Y:S01]  /*02a0*/  MUFU.RCP R0, R0 ;  /* 0x0000000000007308 */ /* 0x000e620000001000 */
[----:B------:R-:W-:-:S07]  /*02b0*/  @P2 FMUL R6, R6, 0.25 ;  /* 0x3e80000006062820 */ /* 0x000fce0000400000 */
[----:B------:R-:W2:Y:S01]  /*02c0*/  MUFU.RCP R6, R6 ;  /* 0x0000000600067308 */ /* 0x000ea20000001000 */
[----:B-1----:R-:W-:-:S04]  /*02d0*/  FMUL R7, R0, R7 ;  /* 0x0000000700077220 */ /* 0x002fc80000400000 */
[----:B---3--:R-:W-:Y:S01]  /*02e0*/  FMUL R2, R7, R2 ;  /* 0x0000000207027220 */ /* 0x008fe20000400000 */
[----:B--2---:R-:W-:-:S04]  /*02f0*/  FMUL R8, R6, R9 ;  /* 0x0000000906087220 */ /* 0x004fc80000400000 */
[----:B------:R-:W-:Y:S01]  /*0300*/  FSETP.GTU.AND P1, PT, R2, RZ, PT ;  /* 0x000000ff0200720b */ /* 0x000fe20003f2c000 */
[----:B------:R-:W-:-:S03]  /*0310*/  FMUL R3, R8, R3 ;  /* 0x0000000308037220 */ /* 0x000fc60000400000 */
[----:B------:R-:W-:Y:S02]  /*0320*/  FSEL R2, R2, RZ, P1 ;  /* 0x000000ff02027208 */ /* 0x000fe40000800000 */
[C---:B------:R-:W-:Y:S02]  /*0330*/  FSETP.GTU.AND P2, PT, R3.reuse, RZ, PT ;  /* 0x000000ff0300720b */ /* 0x040fe40003f4c000 */
[C---:B------:R-:W-:Y:S02]  /*0340*/  FSETP.GEU.AND P3, PT, R2.reuse, 6, PT ;  /* 0x40c000000200780b */ /* 0x040fe40003f6e000 */
[----:B------:R-:W-:Y:S02]  /*0350*/  FSEL R3, R3, RZ, P2 ;  /* 0x000000ff03037208 */ /* 0x000fe40001000000 */
[----:B------:R-:W-:Y:S02]  /*0360*/  FSETP.NAN.AND P1, PT, R2, R2, PT ;  /* 0x000000020200720b */ /* 0x000fe40003f28000 */
[----:B------:R-:W-:-:S02]  /*0370*/  FSETP.GEU.AND P4, PT, R3, 6, PT ;  /* 0x40c000000300780b */ /* 0x000fc40003f8e000 */
[----:B------:R-:W-:-:S05]  /*0380*/  FSETP.NAN.AND P2, PT, R3, R3, PT ;  /* 0x000000030300720b */ /* 0x000fca0003f48000 */
[----:B------:R-:W-:-:S06]  /*0390*/  @P3 SEL R2, R2, 0x40c00000, P1 ;  /* 0x40c0000002023807 */ /* 0x000fcc0000800000 */
[----:B------:R-:W-:Y:S01]  /*03a0*/  @P4 SEL R3, R3, 0x40c00000, P2 ;  /* 0x40c0000003034807 */ /* 0x000fe20001000000 */
[----:B------:R-:W-:Y:S06]  /*03b0*/  @P0 EXIT ;  /* 0x000000000000094d */ /* 0x000fec0003800000 */
[----:B------:R-:W-:Y:S01]  /*03c0*/  STG.E.64 desc[UR4][R4.64], R2 ;  /* 0x0000000204007986 */ /* 0x000fe2000c101b04 */
[----:B------:R-:W-:Y:S05]  /*03d0*/  EXIT ;  /* 0x000000000000794d */ /* 0x000fea0003800000 */
.L_x_0:
[----:B------:R-:W-:-:S00]  /*03e0*/  BRA `(.L_x_0) ;  /* 0xfffffffc00fc7947 */ /* 0x000fc0000383ffff */
[----:B------:R-:W-:-:S00]  /*03f0*/  NOP ;  /* 0x0000000000007918 */ /* 0x000fc00000000000 */
        /* <DEDUP_REMOVED lines=8> */
.L_x_1:


//--------------------- .nv.constant0.triton_poi_fused_hardtanh_mul_sigmoid_65 --------------------------
	.section	.nv.constant0.triton_poi_fused_hardtanh_mul_sigmoid_65,"a",@progbits
	.sectionflags	@""
	.align	4
.nv.constant0.triton_poi_fused_hardtanh_mul_sigmoid_65:
	.zero		548
